//
// Generated by NVIDIA NVVM Compiler
//
// Compiler Build ID: CL-36424714
// Cuda compilation tools, release 13.0, V13.0.88
// Based on NVVM 20.0.0
//

.version 9.0
.target sm_100
.address_size 64

	// .globl	_Z14optimizeGatherPfS_Pii

.visible .entry _Z14optimizeGatherPfS_Pii(
	.param .u64 .ptr .align 1 _Z14optimizeGatherPfS_Pii_param_0,
	.param .u64 .ptr .align 1 _Z14optimizeGatherPfS_Pii_param_1,
	.param .u64 .ptr .align 1 _Z14optimizeGatherPfS_Pii_param_2,
	.param .u32 _Z14optimizeGatherPfS_Pii_param_3
)
{
	.reg .pred 	%p<2>;
	.reg .b32 	%r<7>;
	.reg .b32 	%f<3>;
	.reg .b64 	%rd<12>;

	ld.param.u64 	%rd1, [_Z14optimizeGatherPfS_Pii_param_0];
	ld.param.u64 	%rd2, [_Z14optimizeGatherPfS_Pii_param_1];
	ld.param.u64 	%rd3, [_Z14optimizeGatherPfS_Pii_param_2];
	ld.param.u32 	%r2, [_Z14optimizeGatherPfS_Pii_param_3];
	mov.u32 	%r3, %ctaid.x;
	mov.u32 	%r4, %ntid.x;
	mov.u32 	%r5, %tid.x;
	mad.lo.s32 	%r1, %r3, %r4, %r5;
	setp.ge.s32 	%p1, %r1, %r2;
	@%p1 bra 	$L__BB0_2;
	cvta.to.global.u64 	%rd4, %rd3;
	cvta.to.global.u64 	%rd5, %rd1;
	cvta.to.global.u64 	%rd6, %rd2;
	mul.wide.s32 	%rd7, %r1, 4;
	add.s64 	%rd8, %rd4, %rd7;
	ld.global.u32 	%r6, [%rd8];
	mul.wide.s32 	%rd9, %r6, 4;
	add.s64 	%rd10, %rd5, %rd9;
	ld.global.f32 	%f1, [%rd10];
	add.f32 	%f2, %f1, %f1;
	add.s64 	%rd11, %rd6, %rd7;
	st.global.f32 	[%rd11], %f2;
$L__BB0_2:
	ret;

}


// ===== COMPILED SASS (sm_100) =====

	.target	sm_100

	.elftype	@"ET_EXEC"


//--------------------- .note.nv.tkinfo           --------------------------
	.section	.note.nv.tkinfo,"",@"SHT_NOTE"
	.sectionflags	@"SHF_NOTE_NV_TKINFO"
	.tkinfo
        /*0018*/ 	.word	0x00000002
        /*0030*/ 	.string	""
        /*0030*/ 	.string	"ptxas"
        /*0030*/ 	.string	"Cuda compilation tools, release 13.0, V13.0.88"
        /*0030*/ 	.string	"Build cuda_13.0.r13.0/compiler.36424714_0"
        /*0030*/ 	.string	"-arch sm_100 -m 64 "



//--------------------- .note.nv.cuinfo           --------------------------
	.section	.note.nv.cuinfo,"",@"SHT_NOTE"
	.sectionflags	@"SHF_NOTE_NV_CUINFO"
        /*0018*/ 	.short	0x0002
        /*001a*/ 	.short	0x0064
        /*001c*/ 	.short	0x0082
	.zero		2


//--------------------- .nv.info                  --------------------------
	.section	.nv.info,"",@"SHT_CUDA_INFO"
	.align	4


	//----- nvinfo : EIATTR_REGCOUNT
	.align		4
        /*0000*/ 	.byte	0x04, 0x2f
        /*0002*/ 	.short	(.L_1 - .L_0)
	.align		4
.L_0:
        /*0004*/ 	.word	index@(_Z14optimizeGatherPfS_Pii)
        /*0008*/ 	.word	0x0000000c


	//----- nvinfo : EIATTR_FRAME_SIZE
	.align		4
.L_1:
        /*000c*/ 	.byte	0x04, 0x11
        /*000e*/ 	.short	(.L_3 - .L_2)
	.align		4
.L_2:
        /*0010*/ 	.word	index@(_Z14optimizeGatherPfS_Pii)
        /*0014*/ 	.word	0x00000000


	//----- nvinfo : EIATTR_MIN_STACK_SIZE
	.align		4
.L_3:
        /*0018*/ 	.byte	0x04, 0x12
        /*001a*/ 	.short	(.L_5 - .L_4)
	.align		4
.L_4:
        /*001c*/ 	.word	index@(_Z14optimizeGatherPfS_Pii)
        /*0020*/ 	.word	0x00000000
.L_5:


//--------------------- .nv.compat                --------------------------
	.section	.nv.compat,"",@"SHT_CUDA_COMPAT_INFO"
	.align	4
        /*0000*/ 	.byte	0x02, 0x09, 0x00, 0x00, 0x02, 0x02, 0x01, 0x00, 0x02, 0x05, 0x05, 0x00, 0x03, 0x07, 0x01, 0x01
        /*0010*/ 	.byte	0x02, 0x03, 0x00, 0x00, 0x02, 0x06, 0x01, 0x00, 0x04, 0x0b, 0x08, 0x00, 0x09, 0x00, 0x00, 0x00
        /*0020*/ 	.byte	0x00, 0x00, 0x00, 0x00


//--------------------- .nv.info._Z14optimizeGatherPfS_Pii --------------------------
	.section	.nv.info._Z14optimizeGatherPfS_Pii,"",@"SHT_CUDA_INFO"
	.sectionflags	@""
	.align	4


	//----- nvinfo : EIATTR_CUDA_API_VERSION
	.align		4
        /*0000*/ 	.byte	0x04, 0x37
        /*0002*/ 	.short	(.L_7 - .L_6)
.L_6:
        /*0004*/ 	.word	0x00000082


	//----- nvinfo : EIATTR_KPARAM_INFO
	.align		4
.L_7:
        /*0008*/ 	.byte	0x04, 0x17
        /*000a*/ 	.short	(.L_9 - .L_8)
.L_8:
        /*000c*/ 	.word	0x00000000
        /*0010*/ 	.short	0x0003
        /*0012*/ 	.short	0x0018
        /*0014*/ 	.byte	0x00, 0xf0, 0x11, 0x00


	//----- nvinfo : EIATTR_KPARAM_INFO
	.align		4
.L_9:
        /*0018*/ 	.byte	0x04, 0x17
        /*001a*/ 	.short	(.L_11 - .L_10)
.L_10:
        /*001c*/ 	.word	0x00000000
        /*0020*/ 	.short	0x0002
        /*0022*/ 	.short	0x0010
        /*0024*/ 	.byte	0x00, 0xf5, 0x21, 0x00


	//----- nvinfo : EIATTR_KPARAM_INFO
	.align		4
.L_11:
        /*0028*/ 	.byte	0x04, 0x17
        /*002a*/ 	.short	(.L_13 - .L_12)
.L_12:
        /*002c*/ 	.word	0x00000000
        /*0030*/ 	.short	0x0001
        /*0032*/ 	.short	0x0008
        /*0034*/ 	.byte	0x00, 0xf5, 0x21, 0x00


	//----- nvinfo : EIATTR_KPARAM_INFO
	.align		4
.L_13:
        /*0038*/ 	.byte	0x04, 0x17
        /*003a*/ 	.short	(.L_15 - .L_14)
.L_14:
        /*003c*/ 	.word	0x00000000
        /*0040*/ 	.short	0x0000
        /*0042*/ 	.short	0x0000
        /*0044*/ 	.byte	0x00, 0xf5, 0x21, 0x00


	//----- nvinfo : EIATTR_SPARSE_MMA_MASK
	.align		4
.L_15:
        /*0048*/ 	.byte	0x03, 0x50
        /*004a*/ 	.short	0x0000


	//----- nvinfo : EIATTR_MAXREG_COUNT
	.align		4
        /*004c*/ 	.byte	0x03, 0x1b
        /*004e*/ 	.short	0x00ff


	//----- nvinfo : EIATTR_MERCURY_ISA_VERSION
	.align		4
        /*0050*/ 	.byte	0x03, 0x5f
        /*0052*/ 	.short	0x0101


	//----- nvinfo : EIATTR_VRC_CTA_INIT_COUNT
	.align		4
        /*0054*/ 	.byte	0x02, 0x4a
	.zero		1
	.zero		1


	//----- nvinfo : EIATTR_EXIT_INSTR_OFFSETS
	.align		4
        /*0058*/ 	.byte	0x04, 0x1c
        /*005a*/ 	.short	(.L_17 - .L_16)


	//   ....[0]....
.L_16:
        /*005c*/ 	.word	0x00000070


	//   ....[1]....
        /*0060*/ 	.word	0x00000130


	//----- nvinfo : EIATTR_CBANK_PARAM_SIZE
	.align		4
.L_17:
        /*0064*/ 	.byte	0x03, 0x19
        /*0066*/ 	.short	0x001c


	//----- nvinfo : EIATTR_PARAM_CBANK
	.align		4
        /*0068*/ 	.byte	0x04, 0x0a
        /*006a*/ 	.short	(.L_19 - .L_18)
	.align		4
.L_18:
        /*006c*/ 	.word	index@(.nv.constant0._Z14optimizeGatherPfS_Pii)
        /*0070*/ 	.short	0x0380
        /*0072*/ 	.short	0x001c


	//----- nvinfo : EIATTR_SW_WAR
	.align		4
.L_19:
        /*0074*/ 	.byte	0x04, 0x36
        /*0076*/ 	.short	(.L_21 - .L_20)
.L_20:
        /*0078*/ 	.word	0x00000008
.L_21:


//--------------------- .nv.callgraph             --------------------------
	.section	.nv.callgraph,"",@"SHT_CUDA_CALLGRAPH"
	.align	4
	.sectionentsize	8
	.align		4
        /*0000*/ 	.word	0x00000000
	.align		4
        /*0004*/ 	.word	0xffffffff
	.align		4
        /*0008*/ 	.word	0x00000000
	.align		4
        /*000c*/ 	.word	0xfffffffe
	.align		4
        /*0010*/ 	.word	0x00000000
	.align		4
        /*0014*/ 	.word	0xfffffffd
	.align		4
        /*0018*/ 	.word	0x00000000
	.align		4
        /*001c*/ 	.word	0xfffffffc


//--------------------- .text._Z14optimizeGatherPfS_Pii --------------------------
	.section	.text._Z14optimizeGatherPfS_Pii,"ax",@progbits
	.align	128
        .global         _Z14optimizeGatherPfS_Pii
        .type           _Z14optimizeGatherPfS_Pii,@function
        .size           _Z14optimizeGatherPfS_Pii,(.L_x_1 - _Z14optimizeGatherPfS_Pii)
        .other          _Z14optimizeGatherPfS_Pii,@"STO_CUDA_ENTRY STV_DEFAULT"
_Z14optimizeGatherPfS_Pii:
.text._Z14optimizeGatherPfS_Pii:
[----:B------:R-:W-:Y:S01]  /*0000*/  LDC R1, c[0x0][0x37c] ;  /* 0x0000df00ff017b82 */ /* 0x000fe20000000800 */
[----:B------:R-:W0:Y:S07]  /*0010*/  S2R R0, SR_TID.X ;  /* 0x0000000000007919 */ /* 0x000e2e0000002100 */
[----:B------:R-:W0:Y:S01]  /*0020*/  S2UR UR4, SR_CTAID.X ;  /* 0x00000000000479c3 */ /* 0x000e220000002500 */
[----:B------:R-:W1:Y:S07]  /*0030*/  LDCU UR5, c[0x0][0x398] ;  /* 0x00007300ff0577ac */ /* 0x000e6e0008000800 */
[----:B------:R-:W0:Y:S02]  /*0040*/  LDC R9, c[0x0][0x360] ;  /* 0x0000d800ff097b82 */ /* 0x000e240000000800 */
[----:B0-----:R-:W-:-:S05]  /*0050*/  IMAD R9, R9, UR4, R0 ;  /* 0x0000000409097c24 */ /* 0x001fca000f8e0200 */
[----:B-1----:R-:W-:-:S13]  /*0060*/  ISETP.GE.AND P0, PT, R9, UR5, PT ;  /* 0x0000000509007c0c */ /* 0x002fda000bf06270 */
[----:B------:R-:W-:Y:S05]  /*0070*/  @P0 EXIT ;  /* 0x000000000000094d */ /* 0x000fea0003800000 */
[----:B------:R-:W0:Y:S01]  /*0080*/  LDC.64 R2, c[0x0][0x390] ;  /* 0x0000e400ff027b82 */ /* 0x000e220000000a00 */
[----:B------:R-:W1:Y:S07]  /*0090*/  LDCU.64 UR4, c[0x0][0x358] ;  /* 0x00006b00ff0477ac */ /* 0x000e6e0008000a00 */
[----:B------:R-:W2:Y:S08]  /*00a0*/  LDC.64 R4, c[0x0][0x380] ;  /* 0x0000e000ff047b82 */ /* 0x000eb00000000a00 */
[----:B------:R-:W3:Y:S01]  /*00b0*/  LDC.64 R6, c[0x0][0x388] ;  /* 0x0000e200ff067b82 */ /* 0x000ee20000000a00 */
[----:B0-----:R-:W-:-:S06]  /*00c0*/  IMAD.WIDE R2, R9, 0x4, R2 ;  /* 0x0000000409027825 */ /* 0x001fcc00078e0202 */
[----:B-1----:R-:W2:Y:S02]  /*00d0*/  LDG.E R3, desc[UR4][R2.64] ;  /* 0x0000000402037981 */ /* 0x002ea4000c1e1900 */
[----:B--2---:R-:W-:-:S06]  /*00e0*/  IMAD.WIDE R4, R3, 0x4, R4 ;  /* 0x0000000403047825 */ /* 0x004fcc00078e0204 */
[----:B------:R-:W2:Y:S01]  /*00f0*/  LDG.E R4, desc[UR4][R4.64] ;  /* 0x0000000404047981 */ /* 0x000ea2000c1e1900 */
[----:B---3--:R-:W-:-:S04]  /*0100*/  IMAD.WIDE R6, R9, 0x4, R6 ;  /* 0x0000000409067825 */ /* 0x008fc800078e0206 */
[----:B--2---:R-:W-:-:S05]  /*0110*/  FADD R9, R4, R4 ;  /* 0x0000000404097221 */ /* 0x004fca0000000000 */
[----:B------:R-:W-:Y:S01]  /*0120*/  STG.E desc[UR4][R6.64], R9 ;  /* 0x0000000906007986 */ /* 0x000fe2000c101904 */
[----:B------:R-:W-:Y:S05]  /*0130*/  EXIT ;  /* 0x000000000000794d */ /* 0x000fea0003800000 */
.L_x_0:
[----:B------:R-:W-:-:S00]  /*0140*/  BRA `(.L_x_0) ;  /* 0xfffffffc00fc7947 */ /* 0x000fc0000383ffff */
[----:B------:R-:W-:-:S00]  /*0150*/  NOP ;  /* 0x0000000000007918 */ /* 0x000fc00000000000 */
        /* <DEDUP_REMOVED lines=10> */
.L_x_1:


//--------------------- .nv.shared.reserved.0     --------------------------
	.section	.nv.shared.reserved.0,"aw",@nobits
	.weak		__nv_reservedSMEM_offset_0_alias
	.size		__nv_reservedSMEM_offset_0_alias, 0, 64
	.other		__nv_reservedSMEM_offset_0_alias,@"STO_CUDA_RESERVED_SHARED STV_DEFAULT"
__nv_reservedSMEM_offset_0_alias:
	.zero		0
	.zero		64


//--------------------- .nv.constant0._Z14optimizeGatherPfS_Pii --------------------------
	.section	.nv.constant0._Z14optimizeGatherPfS_Pii,"a",@progbits
	.sectionflags	@""
	.align	4
.nv.constant0._Z14optimizeGatherPfS_Pii:
	.zero		924


//--------------------- SYMBOLS --------------------------

	.type		.nv.reservedSmem.offset0,@object
	.size		.nv.reservedSmem.offset0,0x4
